//
// Generated by NVIDIA NVVM Compiler
//
// Compiler Build ID: CL-36424714
// Cuda compilation tools, release 13.0, V13.0.88
// Based on NVVM 20.0.0
//

.version 9.0
.target sm_100
.address_size 64

	// .globl	_Z9addKernelIfEvPT_S1_i

.visible .entry _Z9addKernelIfEvPT_S1_i(
	.param .u64 .ptr .align 1 _Z9addKernelIfEvPT_S1_i_param_0,
	.param .u64 .ptr .align 1 _Z9addKernelIfEvPT_S1_i_param_1,
	.param .u32 _Z9addKernelIfEvPT_S1_i_param_2
)
{
	.reg .pred 	%p<2>;
	.reg .b32 	%r<6>;
	.reg .b32 	%f<4>;
	.reg .b64 	%rd<8>;

	ld.param.u64 	%rd1, [_Z9addKernelIfEvPT_S1_i_param_0];
	ld.param.u64 	%rd2, [_Z9addKernelIfEvPT_S1_i_param_1];
	ld.param.u32 	%r2, [_Z9addKernelIfEvPT_S1_i_param_2];
	mov.u32 	%r3, %ctaid.x;
	mov.u32 	%r4, %ntid.x;
	mov.u32 	%r5, %tid.x;
	mad.lo.s32 	%r1, %r3, %r4, %r5;
	setp.ge.s32 	%p1, %r1, %r2;
	@%p1 bra 	$L__BB0_2;
	cvta.to.global.u64 	%rd3, %rd2;
	cvta.to.global.u64 	%rd4, %rd1;
	mul.wide.s32 	%rd5, %r1, 4;
	add.s64 	%rd6, %rd3, %rd5;
	ld.global.f32 	%f1, [%rd6];
	add.s64 	%rd7, %rd4, %rd5;
	ld.global.f32 	%f2, [%rd7];
	add.f32 	%f3, %f1, %f2;
	st.global.f32 	[%rd7], %f3;
$L__BB0_2:
	ret;

}


// ===== COMPILED SASS (sm_100) =====

	.target	sm_100

	.elftype	@"ET_EXEC"


//--------------------- .note.nv.tkinfo           --------------------------
	.section	.note.nv.tkinfo,"",@"SHT_NOTE"
	.sectionflags	@"SHF_NOTE_NV_TKINFO"
	.tkinfo
        /*0018*/ 	.word	0x00000002
        /*0030*/ 	.string	""
        /*0030*/ 	.string	"ptxas"
        /*0030*/ 	.string	"Cuda compilation tools, release 13.0, V13.0.88"
        /*0030*/ 	.string	"Build cuda_13.0.r13.0/compiler.36424714_0"
        /*0030*/ 	.string	"-arch sm_100 -m 64 "



//--------------------- .note.nv.cuinfo           --------------------------
	.section	.note.nv.cuinfo,"",@"SHT_NOTE"
	.sectionflags	@"SHF_NOTE_NV_CUINFO"
        /*0018*/ 	.short	0x0002
        /*001a*/ 	.short	0x0064
        /*001c*/ 	.short	0x0082
	.zero		2


//--------------------- .nv.info                  --------------------------
	.section	.nv.info,"",@"SHT_CUDA_INFO"
	.align	4


	//----- nvinfo : EIATTR_REGCOUNT
	.align		4
        /*0000*/ 	.byte	0x04, 0x2f
        /*0002*/ 	.short	(.L_1 - .L_0)
	.align		4
.L_0:
        /*0004*/ 	.word	index@(_Z9addKernelIfEvPT_S1_i)
        /*0008*/ 	.word	0x0000000a


	//----- nvinfo : EIATTR_FRAME_SIZE
	.align		4
.L_1:
        /*000c*/ 	.byte	0x04, 0x11
        /*000e*/ 	.short	(.L_3 - .L_2)
	.align		4
.L_2:
        /*0010*/ 	.word	index@(_Z9addKernelIfEvPT_S1_i)
        /*0014*/ 	.word	0x00000000


	//----- nvinfo : EIATTR_MIN_STACK_SIZE
	.align		4
.L_3:
        /*0018*/ 	.byte	0x04, 0x12
        /*001a*/ 	.short	(.L_5 - .L_4)
	.align		4
.L_4:
        /*001c*/ 	.word	index@(_Z9addKernelIfEvPT_S1_i)
        /*0020*/ 	.word	0x00000000
.L_5:


//--------------------- .nv.compat                --------------------------
	.section	.nv.compat,"",@"SHT_CUDA_COMPAT_INFO"
	.align	4
        /*0000*/ 	.byte	0x02, 0x09, 0x00, 0x00, 0x02, 0x02, 0x01, 0x00, 0x02, 0x05, 0x05, 0x00, 0x03, 0x07, 0x01, 0x01
        /*0010*/ 	.byte	0x02, 0x03, 0x00, 0x00, 0x02, 0x06, 0x01, 0x00, 0x04, 0x0b, 0x08, 0x00, 0x09, 0x00, 0x00, 0x00
        /*0020*/ 	.byte	0x00, 0x00, 0x00, 0x00


//--------------------- .nv.info._Z9addKernelIfEvPT_S1_i --------------------------
	.section	.nv.info._Z9addKernelIfEvPT_S1_i,"",@"SHT_CUDA_INFO"
	.sectionflags	@""
	.align	4


	//----- nvinfo : EIATTR_CUDA_API_VERSION
	.align		4
        /*0000*/ 	.byte	0x04, 0x37
        /*0002*/ 	.short	(.L_7 - .L_6)
.L_6:
        /*0004*/ 	.word	0x00000082


	//----- nvinfo : EIATTR_KPARAM_INFO
	.align		4
.L_7:
        /*0008*/ 	.byte	0x04, 0x17
        /*000a*/ 	.short	(.L_9 - .L_8)
.L_8:
        /*000c*/ 	.word	0x00000000
        /*0010*/ 	.short	0x0002
        /*0012*/ 	.short	0x0010
        /*0014*/ 	.byte	0x00, 0xf0, 0x11, 0x00


	//----- nvinfo : EIATTR_KPARAM_INFO
	.align		4
.L_9:
        /*0018*/ 	.byte	0x04, 0x17
        /*001a*/ 	.short	(.L_11 - .L_10)
.L_10:
        /*001c*/ 	.word	0x00000000
        /*0020*/ 	.short	0x0001
        /*0022*/ 	.short	0x0008
        /*0024*/ 	.byte	0x00, 0xf5, 0x21, 0x00


	//----- nvinfo : EIATTR_KPARAM_INFO
	.align		4
.L_11:
        /*0028*/ 	.byte	0x04, 0x17
        /*002a*/ 	.short	(.L_13 - .L_12)
.L_12:
        /*002c*/ 	.word	0x00000000
        /*0030*/ 	.short	0x0000
        /*0032*/ 	.short	0x0000
        /*0034*/ 	.byte	0x00, 0xf5, 0x21, 0x00


	//----- nvinfo : EIATTR_SPARSE_MMA_MASK
	.align		4
.L_13:
        /*0038*/ 	.byte	0x03, 0x50
        /*003a*/ 	.short	0x0000


	//----- nvinfo : EIATTR_MAXREG_COUNT
	.align		4
        /*003c*/ 	.byte	0x03, 0x1b
        /*003e*/ 	.short	0x00ff


	//----- nvinfo : EIATTR_MERCURY_ISA_VERSION
	.align		4
        /*0040*/ 	.byte	0x03, 0x5f
        /*0042*/ 	.short	0x0101


	//----- nvinfo : EIATTR_VRC_CTA_INIT_COUNT
	.align		4
        /*0044*/ 	.byte	0x02, 0x4a
	.zero		1
	.zero		1


	//----- nvinfo : EIATTR_EXIT_INSTR_OFFSETS
	.align		4
        /*0048*/ 	.byte	0x04, 0x1c
        /*004a*/ 	.short	(.L_15 - .L_14)


	//   ....[0]....
.L_14:
        /*004c*/ 	.word	0x00000070


	//   ....[1]....
        /*0050*/ 	.word	0x00000110


	//----- nvinfo : EIATTR_CBANK_PARAM_SIZE
	.align		4
.L_15:
        /*0054*/ 	.byte	0x03, 0x19
        /*0056*/ 	.short	0x0014


	//----- nvinfo : EIATTR_PARAM_CBANK
	.align		4
        /*0058*/ 	.byte	0x04, 0x0a
        /*005a*/ 	.short	(.L_17 - .L_16)
	.align		4
.L_16:
        /*005c*/ 	.word	index@(.nv.constant0._Z9addKernelIfEvPT_S1_i)
        /*0060*/ 	.short	0x0380
        /*0062*/ 	.short	0x0014


	//----- nvinfo : EIATTR_SW_WAR
	.align		4
.L_17:
        /*0064*/ 	.byte	0x04, 0x36
        /*0066*/ 	.short	(.L_19 - .L_18)
.L_18:
        /*0068*/ 	.word	0x00000008
.L_19:


//--------------------- .nv.callgraph             --------------------------
	.section	.nv.callgraph,"",@"SHT_CUDA_CALLGRAPH"
	.align	4
	.sectionentsize	8
	.align		4
        /*0000*/ 	.word	0x00000000
	.align		4
        /*0004*/ 	.word	0xffffffff
	.align		4
        /*0008*/ 	.word	0x00000000
	.align		4
        /*000c*/ 	.word	0xfffffffe
	.align		4
        /*0010*/ 	.word	0x00000000
	.align		4
        /*0014*/ 	.word	0xfffffffd
	.align		4
        /*0018*/ 	.word	0x00000000
	.align		4
        /*001c*/ 	.word	0xfffffffc


//--------------------- .text._Z9addKernelIfEvPT_S1_i --------------------------
	.section	.text._Z9addKernelIfEvPT_S1_i,"ax",@progbits
	.align	128
        .global         _Z9addKernelIfEvPT_S1_i
        .type           _Z9addKernelIfEvPT_S1_i,@function
        .size           _Z9addKernelIfEvPT_S1_i,(.L_x_1 - _Z9addKernelIfEvPT_S1_i)
        .other          _Z9addKernelIfEvPT_S1_i,@"STO_CUDA_ENTRY STV_DEFAULT"
_Z9addKernelIfEvPT_S1_i:
.text._Z9addKernelIfEvPT_S1_i:
[----:B------:R-:W-:Y:S01]  /*0000*/  LDC R1, c[0x0][0x37c] ;  /* 0x0000df00ff017b82 */ /* 0x000fe20000000800 */
[----:B------:R-:W0:Y:S07]  /*0010*/  S2R R0, SR_TID.X ;  /* 0x0000000000007919 */ /* 0x000e2e0000002100 */
[----:B------:R-:W0:Y:S01]  /*0020*/  S2UR UR4, SR_CTAID.X ;  /* 0x00000000000479c3 */ /* 0x000e220000002500 */
[----:B------:R-:W1:Y:S07]  /*0030*/  LDCU UR5, c[0x0][0x390] ;  /* 0x00007200ff0577ac */ /* 0x000e6e0008000800 */
[----:B------:R-:W0:Y:S02]  /*0040*/  LDC R7, c[0x0][0x360] ;  /* 0x0000d800ff077b82 */ /* 0x000e240000000800 */
[----:B0-----:R-:W-:-:S05]  /*0050*/  IMAD R7, R7, UR4, R0 ;  /* 0x0000000407077c24 */ /* 0x001fca000f8e0200 */
[----:B-1----:R-:W-:-:S13]  /*0060*/  ISETP.GE.AND P0, PT, R7, UR5, PT ;  /* 0x0000000507007c0c */ /* 0x002fda000bf06270 */
[----:B------:R-:W-:Y:S05]  /*0070*/  @P0 EXIT ;  /* 0x000000000000094d */ /* 0x000fea0003800000 */
[----:B------:R-:W0:Y:S01]  /*0080*/  LDC.64 R2, c[0x0][0x388] ;  /* 0x0000e200ff027b82 */ /* 0x000e220000000a00 */
[----:B------:R-:W1:Y:S07]  /*0090*/  LDCU.64 UR4, c[0x0][0x358] ;  /* 0x00006b00ff0477ac */ /* 0x000e6e0008000a00 */
[----:B------:R-:W2:Y:S01]  /*00a0*/  LDC.64 R4, c[0x0][0x380] ;  /* 0x0000e000ff047b82 */ /* 0x000ea20000000a00 */
[----:B0-----:R-:W-:-:S06]  /*00b0*/  IMAD.WIDE R2, R7, 0x4, R2 ;  /* 0x0000000407027825 */ /* 0x001fcc00078e0202 */
[----:B-1----:R-:W3:Y:S01]  /*00c0*/  LDG.E R2, desc[UR4][R2.64] ;  /* 0x0000000402027981 */ /* 0x002ee2000c1e1900 */
[----:B--2---:R-:W-:-:S05]  /*00d0*/  IMAD.WIDE R4, R7, 0x4, R4 ;  /* 0x0000000407047825 */ /* 0x004fca00078e0204 */
[----:B------:R-:W3:Y:S02]  /*00e0*/  LDG.E R7, desc[UR4][R4.64] ;  /* 0x0000000404077981 */ /* 0x000ee4000c1e1900 */
[----:B---3--:R-:W-:-:S05]  /*00f0*/  FADD R7, R2, R7 ;  /* 0x0000000702077221 */ /* 0x008fca0000000000 */
[----:B------:R-:W-:Y:S01]  /*0100*/  STG.E desc[UR4][R4.64], R7 ;  /* 0x0000000704007986 */ /* 0x000fe2000c101904 */
[----:B------:R-:W-:Y:S05]  /*0110*/  EXIT ;  /* 0x000000000000794d */ /* 0x000fea0003800000 */
.L_x_0:
[----:B------:R-:W-:-:S00]  /*0120*/  BRA `(.L_x_0) ;  /* 0xfffffffc00fc7947 */ /* 0x000fc0000383ffff */
[----:B------:R-:W-:-:S00]  /*0130*/  NOP ;  /* 0x0000000000007918 */ /* 0x000fc00000000000 */
        /* <DEDUP_REMOVED lines=12> */
.L_x_1:


//--------------------- .nv.shared.reserved.0     --------------------------
	.section	.nv.shared.reserved.0,"aw",@nobits
	.weak		__nv_reservedSMEM_offset_0_alias
	.size		__nv_reservedSMEM_offset_0_alias, 0, 64
	.other		__nv_reservedSMEM_offset_0_alias,@"STO_CUDA_RESERVED_SHARED STV_DEFAULT"
__nv_reservedSMEM_offset_0_alias:
	.zero		0
	.zero		64


//--------------------- .nv.constant0._Z9addKernelIfEvPT_S1_i --------------------------
	.section	.nv.constant0._Z9addKernelIfEvPT_S1_i,"a",@progbits
	.sectionflags	@""
	.align	4
.nv.constant0._Z9addKernelIfEvPT_S1_i:
	.zero		916


//--------------------- SYMBOLS --------------------------

	.type		.nv.reservedSmem.offset0,@object
	.size		.nv.reservedSmem.offset0,0x4
